//
// Generated by NVIDIA NVVM Compiler
//
// Compiler Build ID: CL-36424714
// Cuda compilation tools, release 13.0, V13.0.88
// Based on NVVM 20.0.0
//

.version 9.0
.target sm_100
.address_size 64

	// .globl	_Z14matrixMulTiledPKfS0_Pf
// _ZZ14matrixMulTiledPKfS0_PfE2sA has been demoted
// _ZZ14matrixMulTiledPKfS0_PfE2sB has been demoted

.visible .entry _Z14matrixMulTiledPKfS0_Pf(
	.param .u64 .ptr .align 1 _Z14matrixMulTiledPKfS0_Pf_param_0,
	.param .u64 .ptr .align 1 _Z14matrixMulTiledPKfS0_Pf_param_1,
	.param .u64 .ptr .align 1 _Z14matrixMulTiledPKfS0_Pf_param_2
)
{
	.reg .pred 	%p<2>;
	.reg .b32 	%r<32>;
	.reg .b32 	%f<104>;
	.reg .b64 	%rd<25>;
	// demoted variable
	.shared .align 4 .b8 _ZZ14matrixMulTiledPKfS0_PfE2sA[1024];
	// demoted variable
	.shared .align 4 .b8 _ZZ14matrixMulTiledPKfS0_PfE2sB[1024];
	ld.param.u64 	%rd9, [_Z14matrixMulTiledPKfS0_Pf_param_0];
	cvta.to.global.u64 	%rd10, %rd9;
	mov.u32 	%r13, %ctaid.y;
	mov.u32 	%r14, %tid.y;
	mov.u32 	%r15, %ctaid.x;
	shl.b32 	%r16, %r15, 4;
	mov.u32 	%r17, %tid.x;
	add.s32 	%r1, %r16, %r17;
	shl.b32 	%r18, %r13, 14;
	shl.b32 	%r19, %r14, 10;
	add.s32 	%r2, %r18, %r19;
	or.b32  	%r20, %r17, %r2;
	shl.b32 	%r21, %r14, 6;
	mov.u32 	%r22, _ZZ14matrixMulTiledPKfS0_PfE2sA;
	add.s32 	%r3, %r22, %r21;
	shl.b32 	%r23, %r17, 2;
	add.s32 	%r4, %r3, %r23;
	mov.u32 	%r24, _ZZ14matrixMulTiledPKfS0_PfE2sB;
	add.s32 	%r6, %r24, %r23;
	add.s32 	%r5, %r6, %r21;
	or.b32  	%r25, %r17, %r19;
	add.s32 	%r30, %r25, %r16;
	add.s32 	%r26, %r25, %r18;
	add.s32 	%r27, %r26, 16;
	mul.wide.u32 	%rd11, %r27, 4;
	add.s64 	%rd24, %rd10, %rd11;
	mul.wide.u32 	%rd12, %r20, 4;
	add.s64 	%rd23, %rd10, %rd12;
	mov.f32 	%f103, 0f00000000;
	mov.b32 	%r31, 16384;
$L__BB0_1:
	ld.param.u64 	%rd21, [_Z14matrixMulTiledPKfS0_Pf_param_1];
	ld.global.f32 	%f4, [%rd23];
	st.shared.f32 	[%r4], %f4;
	add.s32 	%r28, %r30, 16384;
	cvta.to.global.u64 	%rd13, %rd21;
	mul.wide.u32 	%rd14, %r30, 4;
	add.s64 	%rd15, %rd13, %rd14;
	ld.global.f32 	%f5, [%rd15];
	st.shared.f32 	[%r5], %f5;
	bar.sync 	0;
	ld.shared.f32 	%f6, [%r3];
	ld.shared.f32 	%f7, [%r6];
	fma.rn.f32 	%f8, %f6, %f7, %f103;
	ld.shared.f32 	%f9, [%r3+4];
	ld.shared.f32 	%f10, [%r6+64];
	fma.rn.f32 	%f11, %f9, %f10, %f8;
	ld.shared.f32 	%f12, [%r3+8];
	ld.shared.f32 	%f13, [%r6+128];
	fma.rn.f32 	%f14, %f12, %f13, %f11;
	ld.shared.f32 	%f15, [%r3+12];
	ld.shared.f32 	%f16, [%r6+192];
	fma.rn.f32 	%f17, %f15, %f16, %f14;
	ld.shared.f32 	%f18, [%r3+16];
	ld.shared.f32 	%f19, [%r6+256];
	fma.rn.f32 	%f20, %f18, %f19, %f17;
	ld.shared.f32 	%f21, [%r3+20];
	ld.shared.f32 	%f22, [%r6+320];
	fma.rn.f32 	%f23, %f21, %f22, %f20;
	ld.shared.f32 	%f24, [%r3+24];
	ld.shared.f32 	%f25, [%r6+384];
	fma.rn.f32 	%f26, %f24, %f25, %f23;
	ld.shared.f32 	%f27, [%r3+28];
	ld.shared.f32 	%f28, [%r6+448];
	fma.rn.f32 	%f29, %f27, %f28, %f26;
	ld.shared.f32 	%f30, [%r3+32];
	ld.shared.f32 	%f31, [%r6+512];
	fma.rn.f32 	%f32, %f30, %f31, %f29;
	ld.shared.f32 	%f33, [%r3+36];
	ld.shared.f32 	%f34, [%r6+576];
	fma.rn.f32 	%f35, %f33, %f34, %f32;
	ld.shared.f32 	%f36, [%r3+40];
	ld.shared.f32 	%f37, [%r6+640];
	fma.rn.f32 	%f38, %f36, %f37, %f35;
	ld.shared.f32 	%f39, [%r3+44];
	ld.shared.f32 	%f40, [%r6+704];
	fma.rn.f32 	%f41, %f39, %f40, %f38;
	ld.shared.f32 	%f42, [%r3+48];
	ld.shared.f32 	%f43, [%r6+768];
	fma.rn.f32 	%f44, %f42, %f43, %f41;
	ld.shared.f32 	%f45, [%r3+52];
	ld.shared.f32 	%f46, [%r6+832];
	fma.rn.f32 	%f47, %f45, %f46, %f44;
	ld.shared.f32 	%f48, [%r3+56];
	ld.shared.f32 	%f49, [%r6+896];
	fma.rn.f32 	%f50, %f48, %f49, %f47;
	ld.shared.f32 	%f51, [%r3+60];
	ld.shared.f32 	%f52, [%r6+960];
	fma.rn.f32 	%f53, %f51, %f52, %f50;
	bar.sync 	0;
	ld.global.f32 	%f54, [%rd24];
	st.shared.f32 	[%r4], %f54;
	mul.wide.u32 	%rd16, %r28, 4;
	add.s64 	%rd17, %rd13, %rd16;
	ld.global.f32 	%f55, [%rd17];
	st.shared.f32 	[%r5], %f55;
	bar.sync 	0;
	ld.shared.f32 	%f56, [%r3];
	ld.shared.f32 	%f57, [%r6];
	fma.rn.f32 	%f58, %f56, %f57, %f53;
	ld.shared.f32 	%f59, [%r3+4];
	ld.shared.f32 	%f60, [%r6+64];
	fma.rn.f32 	%f61, %f59, %f60, %f58;
	ld.shared.f32 	%f62, [%r3+8];
	ld.shared.f32 	%f63, [%r6+128];
	fma.rn.f32 	%f64, %f62, %f63, %f61;
	ld.shared.f32 	%f65, [%r3+12];
	ld.shared.f32 	%f66, [%r6+192];
	fma.rn.f32 	%f67, %f65, %f66, %f64;
	ld.shared.f32 	%f68, [%r3+16];
	ld.shared.f32 	%f69, [%r6+256];
	fma.rn.f32 	%f70, %f68, %f69, %f67;
	ld.shared.f32 	%f71, [%r3+20];
	ld.shared.f32 	%f72, [%r6+320];
	fma.rn.f32 	%f73, %f71, %f72, %f70;
	ld.shared.f32 	%f74, [%r3+24];
	ld.shared.f32 	%f75, [%r6+384];
	fma.rn.f32 	%f76, %f74, %f75, %f73;
	ld.shared.f32 	%f77, [%r3+28];
	ld.shared.f32 	%f78, [%r6+448];
	fma.rn.f32 	%f79, %f77, %f78, %f76;
	ld.shared.f32 	%f80, [%r3+32];
	ld.shared.f32 	%f81, [%r6+512];
	fma.rn.f32 	%f82, %f80, %f81, %f79;
	ld.shared.f32 	%f83, [%r3+36];
	ld.shared.f32 	%f84, [%r6+576];
	fma.rn.f32 	%f85, %f83, %f84, %f82;
	ld.shared.f32 	%f86, [%r3+40];
	ld.shared.f32 	%f87, [%r6+640];
	fma.rn.f32 	%f88, %f86, %f87, %f85;
	ld.shared.f32 	%f89, [%r3+44];
	ld.shared.f32 	%f90, [%r6+704];
	fma.rn.f32 	%f91, %f89, %f90, %f88;
	ld.shared.f32 	%f92, [%r3+48];
	ld.shared.f32 	%f93, [%r6+768];
	fma.rn.f32 	%f94, %f92, %f93, %f91;
	ld.shared.f32 	%f95, [%r3+52];
	ld.shared.f32 	%f96, [%r6+832];
	fma.rn.f32 	%f97, %f95, %f96, %f94;
	ld.shared.f32 	%f98, [%r3+56];
	ld.shared.f32 	%f99, [%r6+896];
	fma.rn.f32 	%f100, %f98, %f99, %f97;
	ld.shared.f32 	%f101, [%r3+60];
	ld.shared.f32 	%f102, [%r6+960];
	fma.rn.f32 	%f103, %f101, %f102, %f100;
	bar.sync 	0;
	add.s32 	%r31, %r31, 32768;
	add.s32 	%r30, %r30, 32768;
	add.s64 	%rd24, %rd24, 128;
	add.s64 	%rd23, %rd23, 128;
	setp.ne.s32 	%p1, %r31, 1064960;
	@%p1 bra 	$L__BB0_1;
	ld.param.u64 	%rd22, [_Z14matrixMulTiledPKfS0_Pf_param_2];
	cvta.to.global.u64 	%rd18, %rd22;
	add.s32 	%r29, %r2, %r1;
	mul.wide.s32 	%rd19, %r29, 4;
	add.s64 	%rd20, %rd18, %rd19;
	st.global.f32 	[%rd20], %f103;
	ret;

}


// ===== COMPILED SASS (sm_100) =====

	.target	sm_100

	.elftype	@"ET_EXEC"


//--------------------- .note.nv.tkinfo           --------------------------
	.section	.note.nv.tkinfo,"",@"SHT_NOTE"
	.sectionflags	@"SHF_NOTE_NV_TKINFO"
	.tkinfo
        /*0018*/ 	.word	0x00000002
        /*0030*/ 	.string	""
        /*0030*/ 	.string	"ptxas"
        /*0030*/ 	.string	"Cuda compilation tools, release 13.0, V13.0.88"
        /*0030*/ 	.string	"Build cuda_13.0.r13.0/compiler.36424714_0"
        /*0030*/ 	.string	"-arch sm_100 -m 64 "



//--------------------- .note.nv.cuinfo           --------------------------
	.section	.note.nv.cuinfo,"",@"SHT_NOTE"
	.sectionflags	@"SHF_NOTE_NV_CUINFO"
        /*0018*/ 	.short	0x0002
        /*001a*/ 	.short	0x0064
        /*001c*/ 	.short	0x0082
	.zero		2


//--------------------- .nv.info                  --------------------------
	.section	.nv.info,"",@"SHT_CUDA_INFO"
	.align	4


	//----- nvinfo : EIATTR_REGCOUNT
	.align		4
        /*0000*/ 	.byte	0x04, 0x2f
        /*0002*/ 	.short	(.L_1 - .L_0)
	.align		4
.L_0:
        /*0004*/ 	.word	index@(_Z14matrixMulTiledPKfS0_Pf)
        /*0008*/ 	.word	0x00000020


	//----- nvinfo : EIATTR_FRAME_SIZE
	.align		4
.L_1:
        /*000c*/ 	.byte	0x04, 0x11
        /*000e*/ 	.short	(.L_3 - .L_2)
	.align		4
.L_2:
        /*0010*/ 	.word	index@(_Z14matrixMulTiledPKfS0_Pf)
        /*0014*/ 	.word	0x00000000


	//----- nvinfo : EIATTR_MIN_STACK_SIZE
	.align		4
.L_3:
        /*0018*/ 	.byte	0x04, 0x12
        /*001a*/ 	.short	(.L_5 - .L_4)
	.align		4
.L_4:
        /*001c*/ 	.word	index@(_Z14matrixMulTiledPKfS0_Pf)
        /*0020*/ 	.word	0x00000000
.L_5:


//--------------------- .nv.compat                --------------------------
	.section	.nv.compat,"",@"SHT_CUDA_COMPAT_INFO"
	.align	4
        /*0000*/ 	.byte	0x02, 0x09, 0x00, 0x00, 0x02, 0x02, 0x01, 0x00, 0x02, 0x05, 0x05, 0x00, 0x03, 0x07, 0x01, 0x01
        /*0010*/ 	.byte	0x02, 0x03, 0x00, 0x00, 0x02, 0x06, 0x01, 0x00, 0x04, 0x0b, 0x08, 0x00, 0x09, 0x00, 0x00, 0x00
        /*0020*/ 	.byte	0x00, 0x00, 0x00, 0x00


//--------------------- .nv.info._Z14matrixMulTiledPKfS0_Pf --------------------------
	.section	.nv.info._Z14matrixMulTiledPKfS0_Pf,"",@"SHT_CUDA_INFO"
	.sectionflags	@""
	.align	4


	//----- nvinfo : EIATTR_CUDA_API_VERSION
	.align		4
        /*0000*/ 	.byte	0x04, 0x37
        /*0002*/ 	.short	(.L_7 - .L_6)
.L_6:
        /*0004*/ 	.word	0x00000082


	//----- nvinfo : EIATTR_KPARAM_INFO
	.align		4
.L_7:
        /*0008*/ 	.byte	0x04, 0x17
        /*000a*/ 	.short	(.L_9 - .L_8)
.L_8:
        /*000c*/ 	.word	0x00000000
        /*0010*/ 	.short	0x0002
        /*0012*/ 	.short	0x0010
        /*0014*/ 	.byte	0x00, 0xf5, 0x21, 0x00


	//----- nvinfo : EIATTR_KPARAM_INFO
	.align		4
.L_9:
        /*0018*/ 	.byte	0x04, 0x17
        /*001a*/ 	.short	(.L_11 - .L_10)
.L_10:
        /*001c*/ 	.word	0x00000000
        /*0020*/ 	.short	0x0001
        /*0022*/ 	.short	0x0008
        /*0024*/ 	.byte	0x00, 0xf5, 0x21, 0x00


	//----- nvinfo : EIATTR_KPARAM_INFO
	.align		4
.L_11:
        /*0028*/ 	.byte	0x04, 0x17
        /*002a*/ 	.short	(.L_13 - .L_12)
.L_12:
        /*002c*/ 	.word	0x00000000
        /*0030*/ 	.short	0x0000
        /*0032*/ 	.short	0x0000
        /*0034*/ 	.byte	0x00, 0xf5, 0x21, 0x00


	//----- nvinfo : EIATTR_SPARSE_MMA_MASK
	.align		4
.L_13:
        /*0038*/ 	.byte	0x03, 0x50
        /*003a*/ 	.short	0x0000


	//----- nvinfo : EIATTR_MAXREG_COUNT
	.align		4
        /*003c*/ 	.byte	0x03, 0x1b
        /*003e*/ 	.short	0x00ff


	//----- nvinfo : EIATTR_NUM_BARRIERS
	.align		4
        /*0040*/ 	.byte	0x02, 0x4c
        /*0042*/ 	.byte	0x01
	.zero		1


	//----- nvinfo : EIATTR_MERCURY_ISA_VERSION
	.align		4
        /*0044*/ 	.byte	0x03, 0x5f
        /*0046*/ 	.short	0x0101


	//----- nvinfo : EIATTR_VRC_CTA_INIT_COUNT
	.align		4
        /*0048*/ 	.byte	0x02, 0x4a
	.zero		1
	.zero		1


	//----- nvinfo : EIATTR_EXIT_INSTR_OFFSETS
	.align		4
        /*004c*/ 	.byte	0x04, 0x1c
        /*004e*/ 	.short	(.L_15 - .L_14)


	//   ....[0]....
.L_14:
        /*0050*/ 	.word	0x00000870


	//----- nvinfo : EIATTR_CBANK_PARAM_SIZE
	.align		4
.L_15:
        /*0054*/ 	.byte	0x03, 0x19
        /*0056*/ 	.short	0x0018


	//----- nvinfo : EIATTR_PARAM_CBANK
	.align		4
        /*0058*/ 	.byte	0x04, 0x0a
        /*005a*/ 	.short	(.L_17 - .L_16)
	.align		4
.L_16:
        /*005c*/ 	.word	index@(.nv.constant0._Z14matrixMulTiledPKfS0_Pf)
        /*0060*/ 	.short	0x0380
        /*0062*/ 	.short	0x0018


	//----- nvinfo : EIATTR_SW_WAR
	.align		4
.L_17:
        /*0064*/ 	.byte	0x04, 0x36
        /*0066*/ 	.short	(.L_19 - .L_18)
.L_18:
        /*0068*/ 	.word	0x00000008
.L_19:


//--------------------- .nv.callgraph             --------------------------
	.section	.nv.callgraph,"",@"SHT_CUDA_CALLGRAPH"
	.align	4
	.sectionentsize	8
	.align		4
        /*0000*/ 	.word	0x00000000
	.align		4
        /*0004*/ 	.word	0xffffffff
	.align		4
        /*0008*/ 	.word	0x00000000
	.align		4
        /*000c*/ 	.word	0xfffffffe
	.align		4
        /*0010*/ 	.word	0x00000000
	.align		4
        /*0014*/ 	.word	0xfffffffd
	.align		4
        /*0018*/ 	.word	0x00000000
	.align		4
        /*001c*/ 	.word	0xfffffffc


//--------------------- .text._Z14matrixMulTiledPKfS0_Pf --------------------------
	.section	.text._Z14matrixMulTiledPKfS0_Pf,"ax",@progbits
	.align	128
        .global         _Z14matrixMulTiledPKfS0_Pf
        .type           _Z14matrixMulTiledPKfS0_Pf,@function
        .size           _Z14matrixMulTiledPKfS0_Pf,(.L_x_2 - _Z14matrixMulTiledPKfS0_Pf)
        .other          _Z14matrixMulTiledPKfS0_Pf,@"STO_CUDA_ENTRY STV_DEFAULT"
_Z14matrixMulTiledPKfS0_Pf:
.text._Z14matrixMulTiledPKfS0_Pf:
[----:B------:R-:W-:Y:S01]  /*0000*/  LDC R1, c[0x0][0x37c] ;  /* 0x0000df00ff017b82 */ /* 0x000fe20000000800 */
[----:B------:R-:W0:Y:S07]  /*0010*/  S2R R8, SR_TID.Y ;  /* 0x0000000000087919 */ /* 0x000e2e0000002200 */
[----:B------:R-:W1:Y:S01]  /*0020*/  LDC.64 R6, c[0x0][0x380] ;  /* 0x0000e000ff067b82 */ /* 0x000e620000000a00 */
[----:B------:R-:W-:Y:S01]  /*0030*/  UMOV UR4, 0x400 ;  /* 0x0000040000047882 */ /* 0x000fe20000000000 */
[----:B------:R-:W-:Y:S01]  /*0040*/  HFMA2 R23, -RZ, RZ, 0, 0 ;  /* 0x00000000ff177431 */ /* 0x000fe200000001ff */
[----:B------:R-:W2:Y:S01]  /*0050*/  S2R R16, SR_TID.X ;  /* 0x0000000000107919 */ /* 0x000ea20000002100 */
[----:B------:R-:W-:Y:S01]  /*0060*/  UIADD3 UR5, UPT, UPT, UR4, 0x400, URZ ;  /* 0x0000040004057890 */ /* 0x000fe2000fffe0ff */
[----:B------:R-:W3:Y:S01]  /*0070*/  LDCU.64 UR8, c[0x0][0x358] ;  /* 0x00006b00ff0877ac */ /* 0x000ee20008000a00 */
[----:B------:R-:W4:Y:S02]  /*0080*/  S2R R3, SR_CTAID.Y ;  /* 0x0000000000037919 */ /* 0x000f240000002600 */
[----:B------:R-:W5:Y:S01]  /*0090*/  S2UR UR6, SR_CgaCtaId ;  /* 0x00000000000679c3 */ /* 0x000f620000008800 */
[----:B------:R-:W3:Y:S07]  /*00a0*/  S2R R19, SR_CTAID.X ;  /* 0x0000000000137919 */ /* 0x000eee0000002500 */
[----:B------:R-:W1:Y:S01]  /*00b0*/  LDC.64 R20, c[0x0][0x388] ;  /* 0x0000e200ff147b82 */ /* 0x000e620000000a00 */
[----:B0-----:R-:W-:Y:S01]  /*00c0*/  SHF.L.U32 R18, R8, 0xa, RZ ;  /* 0x0000000a08127819 */ /* 0x001fe200000006ff */
[----:B-----5:R-:W-:-:S02]  /*00d0*/  ULEA UR4, UR6, UR4, 0x18 ;  /* 0x0000000406047291 */ /* 0x020fc4000f8ec0ff */
[----:B------:R-:W-:Y:S01]  /*00e0*/  ULEA UR5, UR6, UR5, 0x18 ;  /* 0x0000000506057291 */ /* 0x000fe2000f8ec0ff */
[----:B--2---:R-:W-:-:S03]  /*00f0*/  LOP3.LUT R4, R16, R18, RZ, 0xfc, !PT ;  /* 0x0000001210047212 */ /* 0x004fc600078efcff */
[----:B------:R-:W-:Y:S01]  /*0100*/  LEA R17, R8, UR4, 0x6 ;  /* 0x0000000408117c11 */ /* 0x000fe2000f8e30ff */
[----:B------:R-:W-:Y:S01]  /*0110*/  UMOV UR4, 0x4000 ;  /* 0x0000400000047882 */ /* 0x000fe20000000000 */
[C---:B----4-:R-:W-:Y:S02]  /*0120*/  LEA R18, R3.reuse, R18, 0xe ;  /* 0x0000001203127211 */ /* 0x050fe400078e70ff */
[----:B------:R-:W-:Y:S02]  /*0130*/  LEA R0, R3, R4, 0xe ;  /* 0x0000000403007211 */ /* 0x000fe400078e70ff */
[----:B------:R-:W-:Y:S02]  /*0140*/  LOP3.LUT R3, R16, R18, RZ, 0xfc, !PT ;  /* 0x0000001210037212 */ /* 0x000fe400078efcff */
[----:B------:R-:W-:Y:S02]  /*0150*/  IADD3 R5, PT, PT, R0, 0x10, RZ ;  /* 0x0000001000057810 */ /* 0x000fe40007ffe0ff */
[----:B---3--:R-:W-:Y:S01]  /*0160*/  LEA R4, R19, R4, 0x4 ;  /* 0x0000000413047211 */ /* 0x008fe200078e20ff */
[----:B-1----:R-:W-:Y:S01]  /*0170*/  IMAD.WIDE.U32 R2, R3, 0x4, R6 ;  /* 0x0000000403027825 */ /* 0x002fe200078e0006 */
[----:B------:R-:W-:-:S03]  /*0180*/  LEA R19, R19, R16, 0x4 ;  /* 0x0000001013137211 */ /* 0x000fc600078e20ff */
[----:B------:R-:W-:Y:S01]  /*0190*/  IMAD.WIDE.U32 R6, R5, 0x4, R6 ;  /* 0x0000000405067825 */ /* 0x000fe200078e0006 */
[----:B------:R-:W-:-:S04]  /*01a0*/  MOV R5, R3 ;  /* 0x0000000300057202 */ /* 0x000fc80000000f00 */
[----:B------:R-:W-:Y:S02]  /*01b0*/  MOV R3, R7 ;  /* 0x0000000700037202 */ /* 0x000fe40000000f00 */
[C---:B------:R-:W-:Y:S02]  /*01c0*/  LEA R7, R16.reuse, UR5, 0x2 ;  /* 0x0000000510077c11 */ /* 0x040fe4000f8e10ff */
[----:B------:R-:W-:Y:S02]  /*01d0*/  MOV R0, R6 ;  /* 0x0000000600007202 */ /* 0x000fe40000000f00 */
[----:B------:R-:W-:Y:S02]  /*01e0*/  LEA R16, R16, R17, 0x2 ;  /* 0x0000001110107211 */ /* 0x000fe400078e10ff */
[----:B------:R-:W-:-:S07]  /*01f0*/  LEA R6, R8, R7, 0x6 ;  /* 0x0000000708067211 */ /* 0x000fce00078e30ff */
.L_x_0:
[----:B------:R-:W-:Y:S01]  /*0200*/  MOV R10, R2 ;  /* 0x00000002000a7202 */ /* 0x000fe20000000f00 */
[----:B------:R-:W-:Y:S01]  /*0210*/  IMAD.WIDE.U32 R8, R4, 0x4, R20 ;  /* 0x0000000404087825 */ /* 0x000fe200078e0014 */
[----:B------:R-:W-:-:S04]  /*0220*/  MOV R11, R5 ;  /* 0x00000005000b7202 */ /* 0x000fc80000000f00 */
[----:B------:R-:W2:Y:S04]  /*0230*/  LDG.E R26, desc[UR8][R8.64] ;  /* 0x00000008081a7981 */ /* 0x000ea8000c1e1900 */
[----:B------:R-:W3:Y:S04]  /*0240*/  LDG.E R29, desc[UR8][R10.64] ;  /* 0x000000080a1d7981 */ /* 0x000ee8000c1e1900 */
[----:B---3--:R-:W-:Y:S04]  /*0250*/  STS [R16], R29 ;  /* 0x0000001d10007388 */ /* 0x008fe80000000800 */
[----:B--2---:R-:W-:Y:S01]  /*0260*/  STS [R6], R26 ;  /* 0x0000001a06007388 */ /* 0x004fe20000000800 */
[----:B------:R-:W-:Y:S06]  /*0270*/  BAR.SYNC.DEFER_BLOCKING 0x0 ;  /* 0x0000000000007b1d */ /* 0x000fec0000010000 */
[----:B------:R-:W-:Y:S04]  /*0280*/  LDS R22, [R7] ;  /* 0x0000000007167984 */ /* 0x000fe80000000800 */
[----:B------:R-:W0:Y:S04]  /*0290*/  LDS.128 R12, [R17] ;  /* 0x00000000110c7984 */ /* 0x000e280000000c00 */
[----:B------:R-:W1:Y:S04]  /*02a0*/  LDS R28, [R7+0x40] ;  /* 0x00004000071c7984 */ /* 0x000e680000000800 */
[----:B------:R-:W2:Y:S04]  /*02b0*/  LDS R25, [R7+0x80] ;  /* 0x0000800007197984 */ /* 0x000ea80000000800 */
[----:B------:R-:W3:Y:S04]  /*02c0*/  LDS R24, [R7+0xc0] ;  /* 0x0000c00007187984 */ /* 0x000ee80000000800 */
[----:B------:R-:W-:Y:S04]  /*02d0*/  LDS R27, [R7+0x100] ;  /* 0x00010000071b7984 */ /* 0x000fe80000000800 */
[----:B------:R-:W4:Y:S04]  /*02e0*/  LDS.128 R8, [R17+0x10] ;  /* 0x0000100011087984 */ /* 0x000f280000000c00 */
[----:B------:R-:W-:Y:S01]  /*02f0*/  LDS R26, [R7+0x3c0] ;  /* 0x0003c000071a7984 */ /* 0x000fe20000000800 */
[----:B0-----:R-:W-:-:S03]  /*0300*/  FFMA R12, R12, R22, R23 ;  /* 0x000000160c0c7223 */ /* 0x001fc60000000017 */
[----:B------:R-:W0:Y:S01]  /*0310*/  LDS R22, [R7+0x140] ;  /* 0x0001400007167984 */ /* 0x000e220000000800 */
[----:B-1----:R-:W-:-:S03]  /*0320*/  FFMA R12, R28, R13, R12 ;  /* 0x0000000d1c0c7223 */ /* 0x002fc6000000000c */
[----:B------:R-:W1:Y:S01]  /*0330*/  LDS R23, [R7+0x180] ;  /* 0x0001800007177984 */ /* 0x000e620000000800 */
[----:B--2---:R-:W-:-:S03]  /*0340*/  FFMA R25, R25, R14, R12 ;  /* 0x0000000e19197223 */ /* 0x004fc6000000000c */
[----:B------:R-:W-:Y:S01]  /*0350*/  LDS R28, [R7+0x340] ;  /* 0x00034000071c7984 */ /* 0x000fe20000000800 */
[----:B---3--:R-:W-:-:S03]  /*0360*/  FFMA R15, R24, R15, R25 ;  /* 0x0000000f180f7223 */ /* 0x008fc60000000019 */
[----:B------:R-:W2:Y:S04]  /*0370*/  LDS R24, [R7+0x1c0] ;  /* 0x0001c00007187984 */ /* 0x000ea80000000800 */
[----:B------:R-:W-:Y:S01]  /*0380*/  LDS R25, [R7+0x200] ;  /* 0x0002000007197984 */ /* 0x000fe20000000800 */
[----:B----4-:R-:W-:-:S03]  /*0390*/  FFMA R27, R8, R27, R15 ;  /* 0x0000001b081b7223 */ /* 0x010fc6000000000f */
[----:B------:R-:W3:Y:S04]  /*03a0*/  LDS.128 R12, [R17+0x20] ;  /* 0x00002000110c7984 */ /* 0x000ee80000000c00 */
[----:B------:R-:W-:Y:S01]  /*03b0*/  LDS R8, [R7+0x2c0] ;  /* 0x0002c00007087984 */ /* 0x000fe20000000800 */
[----:B0-----:R-:W-:-:S03]  /*03c0*/  FFMA R22, R22, R9, R27 ;  /* 0x0000000916167223 */ /* 0x001fc6000000001b */
[----:B------:R-:W0:Y:S04]  /*03d0*/  LDS R27, [R7+0x240] ;  /* 0x00024000071b7984 */ /* 0x000e280000000800 */
[----:B------:R-:W4:Y:S01]  /*03e0*/  LDS R9, [R7+0x280] ;  /* 0x0002800007097984 */ /* 0x000f220000000800 */
[----:B-1----:R-:W-:-:S04]  /*03f0*/  FFMA R23, R23, R10, R22 ;  /* 0x0000000a17177223 */ /* 0x002fc80000000016 */
[----:B--2---:R-:W-:-:S04]  /*0400*/  FFMA R11, R24, R11, R23 ;  /* 0x0000000b180b7223 */ /* 0x004fc80000000017 */
[----:B---3--:R-:W-:-:S04]  /*0410*/  FFMA R12, R12, R25, R11 ;  /* 0x000000190c0c7223 */ /* 0x008fc8000000000b */
[----:B0-----:R-:W-:Y:S02]  /*0420*/  FFMA R12, R27, R13, R12 ;  /* 0x0000000d1b0c7223 */ /* 0x001fe4000000000c */
[----:B------:R-:W-:Y:S02]  /*0430*/  LDS R13, [R7+0x300] ;  /* 0x00030000070d7984 */ /* 0x000fe40000000800 */
[----:B----4-:R-:W-:Y:S02]  /*0440*/  FFMA R9, R9, R14, R12 ;  /* 0x0000000e09097223 */ /* 0x010fe4000000000c */
[----:B------:R-:W-:Y:S02]  /*0450*/  LDS R27, [R7+0x380] ;  /* 0x00038000071b7984 */ /* 0x000fe40000000800 */
[----:B------:R-:W-:Y:S02]  /*0460*/  FFMA R15, R8, R15, R9 ;  /* 0x0000000f080f7223 */ /* 0x000fe40000000009 */
[----:B------:R-:W0:Y:S01]  /*0470*/  LDS.128 R8, [R17+0x30] ;  /* 0x0000300011087984 */ /* 0x000e220000000c00 */
[----:B------:R-:W-:-:S02]  /*0480*/  IADD3 R23, PT, PT, R4, 0x4000, RZ ;  /* 0x0000400004177810 */ /* 0x000fc40007ffe0ff */
[----:B------:R-:W-:Y:S02]  /*0490*/  MOV R24, R0 ;  /* 0x0000000000187202 */ /* 0x000fe40000000f00 */
[----:B------:R-:W-:Y:S01]  /*04a0*/  MOV R25, R3 ;  /* 0x0000000300197202 */ /* 0x000fe20000000f00 */
[----:B------:R-:W-:Y:S01]  /*04b0*/  BAR.SYNC.DEFER_BLOCKING 0x0 ;  /* 0x0000000000007b1d */ /* 0x000fe20000010000 */
[----:B------:R-:W-:-:S05]  /*04c0*/  IMAD.WIDE.U32 R22, R23, 0x4, R20 ;  /* 0x0000000417167825 */ /* 0x000fca00078e0014 */
[----:B------:R-:W2:Y:S04]  /*04d0*/  LDG.E R24, desc[UR8][R24.64] ;  /* 0x0000000818187981 */ /* 0x000ea8000c1e1900 */
[----:B------:R-:W3:Y:S01]  /*04e0*/  LDG.E R23, desc[UR8][R22.64] ;  /* 0x0000000816177981 */ /* 0x000ee2000c1e1900 */
[----:B0-----:R-:W-:-:S04]  /*04f0*/  FFMA R8, R8, R13, R15 ;  /* 0x0000000d08087223 */ /* 0x001fc8000000000f */
[----:B------:R-:W-:-:S04]  /*0500*/  FFMA R8, R28, R9, R8 ;  /* 0x000000091c087223 */ /* 0x000fc80000000008 */
[----:B------:R-:W-:-:S04]  /*0510*/  FFMA R27, R27, R10, R8 ;  /* 0x0000000a1b1b7223 */ /* 0x000fc80000000008 */
[----:B------:R-:W-:Y:S01]  /*0520*/  FFMA R11, R26, R11, R27 ;  /* 0x0000000b1a0b7223 */ /* 0x000fe2000000001b */
[----:B------:R-:W-:-:S04]  /*0530*/  UIADD3 UR4, UPT, UPT, UR4, 0x8000, URZ ;  /* 0x0000800004047890 */ /* 0x000fc8000fffe0ff */
[----:B------:R-:W-:Y:S01]  /*0540*/  UISETP.NE.AND UP0, UPT, UR4, 0x104000, UPT ;  /* 0x001040000400788c */ /* 0x000fe2000bf05270 */
[----:B------:R-:W-:Y:S02]  /*0550*/  IADD3 R2, P1, PT, R2, 0x80, RZ ;  /* 0x0000008002027810 */ /* 0x000fe40007f3e0ff */
[----:B------:R-:W-:Y:S02]  /*0560*/  IADD3 R0, P0, PT, R0, 0x80, RZ ;  /* 0x0000008000007810 */ /* 0x000fe40007f1e0ff */
[----:B------:R-:W-:Y:S02]  /*0570*/  IADD3 R4, PT, PT, R4, 0x8000, RZ ;  /* 0x0000800004047810 */ /* 0x000fe40007ffe0ff */
[----:B------:R-:W-:Y:S02]  /*0580*/  IADD3.X R5, PT, PT, RZ, R5, RZ, P1, !PT ;  /* 0x00000005ff057210 */ /* 0x000fe40000ffe4ff */
[----:B------:R-:W-:Y:S01]  /*0590*/  IADD3.X R3, PT, PT, RZ, R3, RZ, P0, !PT ;  /* 0x00000003ff037210 */ /* 0x000fe200007fe4ff */
[----:B--2---:R-:W-:Y:S04]  /*05a0*/  STS [R16], R24 ;  /* 0x0000001810007388 */ /* 0x004fe80000000800 */
[----:B---3--:R-:W-:Y:S01]  /*05b0*/  STS [R6], R23 ;  /* 0x0000001706007388 */ /* 0x008fe20000000800 */
[----:B------:R-:W-:Y:S06]  /*05c0*/  BAR.SYNC.DEFER_BLOCKING 0x0 ;  /* 0x0000000000007b1d */ /* 0x000fec0000010000 */
[----:B------:R-:W-:Y:S04]  /*05d0*/  LDS R29, [R7] ;  /* 0x00000000071d7984 */ /* 0x000fe80000000800 */
[----:B------:R-:W0:Y:S04]  /*05e0*/  LDS.128 R12, [R17] ;  /* 0x00000000110c7984 */ /* 0x000e280000000c00 */
[----:B------:R-:W1:Y:S04]  /*05f0*/  LDS R28, [R7+0x40] ;  /* 0x00004000071c7984 */ /* 0x000e680000000800 */
[----:B------:R-:W2:Y:S04]  /*0600*/  LDS R25, [R7+0x80] ;  /* 0x0000800007197984 */ /* 0x000ea80000000800 */
[----:B------:R-:W3:Y:S04]  /*0610*/  LDS R24, [R7+0xc0] ;  /* 0x0000c00007187984 */ /* 0x000ee80000000800 */
[----:B------:R-:W-:Y:S04]  /*0620*/  LDS R23, [R7+0x100] ;  /* 0x0001000007177984 */ /* 0x000fe80000000800 */
[----:B------:R-:W-:Y:S04]  /*0630*/  LDS R22, [R7+0x140] ;  /* 0x0001400007167984 */ /* 0x000fe80000000800 */
[----:B------:R-:W-:Y:S04]  /*0640*/  LDS R26, [R7+0x1c0] ;  /* 0x0001c000071a7984 */ /* 0x000fe80000000800 */
[----:B------:R-:W-:Y:S01]  /*0650*/  LDS R27, [R7+0x200] ;  /* 0x00020000071b7984 */ /* 0x000fe20000000800 */
[----:B0-----:R-:W-:-:S03]  /*0660*/  FFMA R29, R12, R29, R11 ;  /* 0x0000001d0c1d7223 */ /* 0x001fc6000000000b */
[----:B------:R-:W0:Y:S01]  /*0670*/  LDS.128 R8, [R17+0x10] ;  /* 0x0000100011087984 */ /* 0x000e220000000c00 */
[----:B-1----:R-:W-:-:S04]  /*0680*/  FFMA R28, R28, R13, R29 ;  /* 0x0000000d1c1c7223 */ /* 0x002fc8000000001d */
[----:B--2---:R-:W-:Y:S02]  /*0690*/  FFMA R13, R25, R14, R28 ;  /* 0x0000000e190d7223 */ /* 0x004fe4000000001c */
[----:B------:R-:W1:Y:S02]  /*06a0*/  LDS R25, [R7+0x180] ;  /* 0x0001800007197984 */ /* 0x000e640000000800 */
[----:B---3--:R-:W-:Y:S02]  /*06b0*/  FFMA R13, R24, R15, R13 ;  /* 0x0000000f180d7223 */ /* 0x008fe4000000000d */
[----:B------:R-:W-:Y:S02]  /*06c0*/  LDS R24, [R7+0x240] ;  /* 0x0002400007187984 */ /* 0x000fe40000000800 */
[----:B0-----:R-:W-:Y:S02]  /*06d0*/  FFMA R23, R8, R23, R13 ;  /* 0x0000001708177223 */ /* 0x001fe4000000000d */
[----:B------:R-:W0:Y:S02]  /*06e0*/  LDS.128 R12, [R17+0x20] ;  /* 0x00002000110c7984 */ /* 0x000e240000000c00 */
[----:B------:R-:W-:-:S02]  /*06f0*/  FFMA R22, R22, R9, R23 ;  /* 0x0000000916167223 */ /* 0x000fc40000000017 */
[----:B------:R-:W2:Y:S02]  /*0700*/  LDS R23, [R7+0x280] ;  /* 0x0002800007177984 */ /* 0x000ea40000000800 */
[----:B-1----:R-:W-:Y:S02]  /*0710*/  FFMA R25, R25, R10, R22 ;  /* 0x0000000a19197223 */ /* 0x002fe40000000016 */
[----:B------:R-:W1:Y:S02]  /*0720*/  LDS R22, [R7+0x2c0] ;  /* 0x0002c00007167984 */ /* 0x000e640000000800 */
[----:B------:R-:W-:Y:S02]  /*0730*/  FFMA R11, R26, R11, R25 ;  /* 0x0000000b1a0b7223 */ /* 0x000fe40000000019 */
[----:B------:R-:W-:Y:S02]  /*0740*/  LDS R25, [R7+0x300] ;  /* 0x0003000007197984 */ /* 0x000fe40000000800 */
[----:B0-----:R-:W-:-:S02]  /*0750*/  FFMA R27, R12, R27, R11 ;  /* 0x0000001b0c1b7223 */ /* 0x001fc4000000000b */
[----:B------:R-:W0:Y:S02]  /*0760*/  LDS.128 R8, [R17+0x30] ;  /* 0x0000300011087984 */ /* 0x000e240000000c00 */
[----:B------:R-:W-:Y:S02]  /*0770*/  FFMA R24, R24, R13, R27 ;  /* 0x0000000d18187223 */ /* 0x000fe4000000001b */
[----:B------:R-:W3:Y:S04]  /*0780*/  LDS R27, [R7+0x340] ;  /* 0x00034000071b7984 */ /* 0x000ee80000000800 */
[----:B------:R-:W4:Y:S04]  /*0790*/  LDS R13, [R7+0x380] ;  /* 0x00038000070d7984 */ /* 0x000f280000000800 */
[----:B------:R-:W5:Y:S01]  /*07a0*/  LDS R12, [R7+0x3c0] ;  /* 0x0003c000070c7984 */ /* 0x000f620000000800 */
[----:B--2---:R-:W-:-:S04]  /*07b0*/  FFMA R23, R23, R14, R24 ;  /* 0x0000000e17177223 */ /* 0x004fc80000000018 */
[----:B-1----:R-:W-:-:S04]  /*07c0*/  FFMA R15, R22, R15, R23 ;  /* 0x0000000f160f7223 */ /* 0x002fc80000000017 */
[----:B0-----:R-:W-:-:S04]  /*07d0*/  FFMA R8, R8, R25, R15 ;  /* 0x0000001908087223 */ /* 0x001fc8000000000f */
[----:B---3--:R-:W-:-:S04]  /*07e0*/  FFMA R8, R27, R9, R8 ;  /* 0x000000091b087223 */ /* 0x008fc80000000008 */
[----:B----4-:R-:W-:-:S04]  /*07f0*/  FFMA R13, R13, R10, R8 ;  /* 0x0000000a0d0d7223 */ /* 0x010fc80000000008 */
[----:B-----5:R-:W-:Y:S01]  /*0800*/  FFMA R23, R12, R11, R13 ;  /* 0x0000000b0c177223 */ /* 0x020fe2000000000d */
[----:B------:R-:W-:Y:S06]  /*0810*/  BAR.SYNC.DEFER_BLOCKING 0x0 ;  /* 0x0000000000007b1d */ /* 0x000fec0000010000 */
[----:B------:R-:W-:Y:S05]  /*0820*/  BRA.U UP0, `(.L_x_0) ;  /* 0xfffffff900747547 */ /* 0x000fea000b83ffff */
[----:B------:R-:W0:Y:S01]  /*0830*/  LDC.64 R2, c[0x0][0x390] ;  /* 0x0000e400ff027b82 */ /* 0x000e220000000a00 */
[----:B------:R-:W-:-:S05]  /*0840*/  IADD3 R19, PT, PT, R19, R18, RZ ;  /* 0x0000001213137210 */ /* 0x000fca0007ffe0ff */
[----:B0-----:R-:W-:-:S05]  /*0850*/  IMAD.WIDE R2, R19, 0x4, R2 ;  /* 0x0000000413027825 */ /* 0x001fca00078e0202 */
[----:B------:R-:W-:Y:S01]  /*0860*/  STG.E desc[UR8][R2.64], R23 ;  /* 0x0000001702007986 */ /* 0x000fe2000c101908 */
[----:B------:R-:W-:Y:S05]  /*0870*/  EXIT ;  /* 0x000000000000794d */ /* 0x000fea0003800000 */
.L_x_1:
[----:B------:R-:W-:-:S00]  /*0880*/  BRA `(.L_x_1) ;  /* 0xfffffffc00fc7947 */ /* 0x000fc0000383ffff */
[----:B------:R-:W-:-:S00]  /*0890*/  NOP ;  /* 0x0000000000007918 */ /* 0x000fc00000000000 */
        /* <DEDUP_REMOVED lines=14> */
.L_x_2:


//--------------------- .nv.shared._Z14matrixMulTiledPKfS0_Pf --------------------------
	.section	.nv.shared._Z14matrixMulTiledPKfS0_Pf,"aw",@nobits
	.sectionflags	@""
	.align	4
.nv.shared._Z14matrixMulTiledPKfS0_Pf:
	.zero		3072


//--------------------- .nv.shared.reserved.0     --------------------------
	.section	.nv.shared.reserved.0,"aw",@nobits
	.weak		__nv_reservedSMEM_offset_0_alias
	.size		__nv_reservedSMEM_offset_0_alias, 0, 64
	.other		__nv_reservedSMEM_offset_0_alias,@"STO_CUDA_RESERVED_SHARED STV_DEFAULT"
__nv_reservedSMEM_offset_0_alias:
	.zero		0
	.zero		64


//--------------------- .nv.constant0._Z14matrixMulTiledPKfS0_Pf --------------------------
	.section	.nv.constant0._Z14matrixMulTiledPKfS0_Pf,"a",@progbits
	.sectionflags	@""
	.align	4
.nv.constant0._Z14matrixMulTiledPKfS0_Pf:
	.zero		920


//--------------------- SYMBOLS --------------------------

	.type		.nv.reservedSmem.offset0,@object
	.size		.nv.reservedSmem.offset0,0x4
	.type		.nv.reservedSmem.cap,@object
	.size		.nv.reservedSmem.cap,0x4
